//
// Generated by NVIDIA NVVM Compiler
//
// Compiler Build ID: CL-36424714
// Cuda compilation tools, release 13.0, V13.0.88
// Based on NVVM 20.0.0
//

.version 9.0
.target sm_100
.address_size 64

	// .globl	_Z9vectorAddPiS_

.visible .entry _Z9vectorAddPiS_(
	.param .u64 .ptr .align 1 _Z9vectorAddPiS__param_0,
	.param .u64 .ptr .align 1 _Z9vectorAddPiS__param_1
)
{
	.reg .pred 	%p<18>;
	.reg .b32 	%r<78>;
	.reg .b64 	%rd<8>;

	ld.param.u64 	%rd3, [_Z9vectorAddPiS__param_0];
	ld.param.u64 	%rd4, [_Z9vectorAddPiS__param_1];
	cvta.to.global.u64 	%rd5, %rd4;
	cvta.to.global.u64 	%rd6, %rd3;
	mov.u32 	%r33, %tid.x;
	mul.wide.u32 	%rd7, %r33, 4;
	add.s64 	%rd1, %rd6, %rd7;
	add.s64 	%rd2, %rd5, %rd7;
	ld.global.u32 	%r67, [%rd1];
	mov.b32 	%r68, 0;
$L__BB0_1:
	add.s32 	%r34, %r68, 2;
	rem.s32 	%r35, %r67, %r34;
	setp.ne.s32 	%p1, %r35, 0;
	@%p1 bra 	$L__BB0_5;
	ld.global.u32 	%r36, [%rd2];
	add.s32 	%r37, %r36, %r67;
	st.global.u32 	[%rd2], %r37;
	ld.global.u32 	%r67, [%rd1];
$L__BB0_3:
	add.s32 	%r70, %r67, 1;
	st.global.u32 	[%rd1], %r70;
	add.s32 	%r38, %r68, 3;
	rem.s32 	%r39, %r70, %r38;
	setp.eq.s32 	%p3, %r39, 0;
	@%p3 bra 	$L__BB0_7;
	setp.eq.s32 	%p4, %r70, 31;
	@%p4 bra 	$L__BB0_6;
	bra.uni 	$L__BB0_8;
$L__BB0_5:
	setp.ne.s32 	%p2, %r67, 31;
	@%p2 bra 	$L__BB0_3;
$L__BB0_6:
	ld.global.u32 	%r63, [%rd2];
	add.s32 	%r77, %r63, 62;
	bra.uni 	$L__BB0_28;
$L__BB0_7:
	ld.global.u32 	%r40, [%rd2];
	add.s32 	%r41, %r40, %r70;
	st.global.u32 	[%rd2], %r41;
	ld.global.u32 	%r70, [%rd1];
$L__BB0_8:
	add.s32 	%r71, %r70, 1;
	st.global.u32 	[%rd1], %r71;
	add.s32 	%r42, %r68, 4;
	rem.s32 	%r43, %r71, %r42;
	setp.eq.s32 	%p5, %r43, 0;
	@%p5 bra 	$L__BB0_10;
	setp.eq.s32 	%p6, %r71, 31;
	@%p6 bra 	$L__BB0_6;
	bra.uni 	$L__BB0_11;
$L__BB0_10:
	ld.global.u32 	%r44, [%rd2];
	add.s32 	%r45, %r44, %r71;
	st.global.u32 	[%rd2], %r45;
	ld.global.u32 	%r71, [%rd1];
$L__BB0_11:
	add.s32 	%r72, %r71, 1;
	st.global.u32 	[%rd1], %r72;
	add.s32 	%r46, %r68, 5;
	rem.s32 	%r47, %r72, %r46;
	setp.eq.s32 	%p7, %r47, 0;
	@%p7 bra 	$L__BB0_13;
	setp.eq.s32 	%p8, %r72, 31;
	@%p8 bra 	$L__BB0_6;
	bra.uni 	$L__BB0_14;
$L__BB0_13:
	ld.global.u32 	%r48, [%rd2];
	add.s32 	%r49, %r48, %r72;
	st.global.u32 	[%rd2], %r49;
	ld.global.u32 	%r72, [%rd1];
$L__BB0_14:
	add.s32 	%r73, %r72, 1;
	st.global.u32 	[%rd1], %r73;
	add.s32 	%r50, %r68, 6;
	rem.s32 	%r51, %r73, %r50;
	setp.eq.s32 	%p9, %r51, 0;
	@%p9 bra 	$L__BB0_16;
	setp.eq.s32 	%p10, %r73, 31;
	@%p10 bra 	$L__BB0_6;
	bra.uni 	$L__BB0_17;
$L__BB0_16:
	ld.global.u32 	%r52, [%rd2];
	add.s32 	%r53, %r52, %r73;
	st.global.u32 	[%rd2], %r53;
	ld.global.u32 	%r73, [%rd1];
$L__BB0_17:
	add.s32 	%r74, %r73, 1;
	st.global.u32 	[%rd1], %r74;
	add.s32 	%r54, %r68, 7;
	rem.s32 	%r55, %r74, %r54;
	setp.eq.s32 	%p11, %r55, 0;
	@%p11 bra 	$L__BB0_19;
	setp.eq.s32 	%p12, %r74, 31;
	@%p12 bra 	$L__BB0_6;
	bra.uni 	$L__BB0_20;
$L__BB0_19:
	ld.global.u32 	%r56, [%rd2];
	add.s32 	%r57, %r56, %r74;
	st.global.u32 	[%rd2], %r57;
	ld.global.u32 	%r74, [%rd1];
$L__BB0_20:
	add.s32 	%r75, %r74, 1;
	st.global.u32 	[%rd1], %r75;
	add.s32 	%r23, %r68, 8;
	rem.s32 	%r58, %r75, %r23;
	setp.eq.s32 	%p13, %r58, 0;
	@%p13 bra 	$L__BB0_22;
	setp.eq.s32 	%p14, %r75, 31;
	@%p14 bra 	$L__BB0_6;
	bra.uni 	$L__BB0_23;
$L__BB0_22:
	ld.global.u32 	%r59, [%rd2];
	add.s32 	%r60, %r59, %r75;
	st.global.u32 	[%rd2], %r60;
	ld.global.u32 	%r75, [%rd1];
$L__BB0_23:
	add.s32 	%r76, %r75, 1;
	st.global.u32 	[%rd1], %r76;
	add.s32 	%r61, %r68, 9;
	rem.s32 	%r62, %r76, %r61;
	setp.eq.s32 	%p15, %r62, 0;
	@%p15 bra 	$L__BB0_25;
	setp.eq.s32 	%p16, %r76, 31;
	@%p16 bra 	$L__BB0_6;
	bra.uni 	$L__BB0_26;
$L__BB0_25:
	ld.global.u32 	%r64, [%rd2];
	add.s32 	%r65, %r64, %r76;
	st.global.u32 	[%rd2], %r65;
	ld.global.u32 	%r76, [%rd1];
$L__BB0_26:
	add.s32 	%r67, %r76, 1;
	st.global.u32 	[%rd1], %r67;
	setp.ne.s32 	%p17, %r23, 32;
	mov.u32 	%r68, %r23;
	@%p17 bra 	$L__BB0_1;
	ld.global.u32 	%r77, [%rd2];
$L__BB0_28:
	shl.b32 	%r66, %r77, 1;
	st.global.u32 	[%rd2], %r66;
	ret;

}


// ===== COMPILED SASS (sm_100) =====

	.target	sm_100

	.elftype	@"ET_EXEC"


//--------------------- .note.nv.tkinfo           --------------------------
	.section	.note.nv.tkinfo,"",@"SHT_NOTE"
	.sectionflags	@"SHF_NOTE_NV_TKINFO"
	.tkinfo
        /*0018*/ 	.word	0x00000002
        /*0030*/ 	.string	""
        /*0030*/ 	.string	"ptxas"
        /*0030*/ 	.string	"Cuda compilation tools, release 13.0, V13.0.88"
        /*0030*/ 	.string	"Build cuda_13.0.r13.0/compiler.36424714_0"
        /*0030*/ 	.string	"-arch sm_100 -m 64 "



//--------------------- .note.nv.cuinfo           --------------------------
	.section	.note.nv.cuinfo,"",@"SHT_NOTE"
	.sectionflags	@"SHF_NOTE_NV_CUINFO"
        /*0018*/ 	.short	0x0002
        /*001a*/ 	.short	0x0064
        /*001c*/ 	.short	0x0082
	.zero		2


//--------------------- .nv.info                  --------------------------
	.section	.nv.info,"",@"SHT_CUDA_INFO"
	.align	4


	//----- nvinfo : EIATTR_REGCOUNT
	.align		4
        /*0000*/ 	.byte	0x04, 0x2f
        /*0002*/ 	.short	(.L_1 - .L_0)
	.align		4
.L_0:
        /*0004*/ 	.word	index@(_Z9vectorAddPiS_)
        /*0008*/ 	.word	0x00000012


	//----- nvinfo : EIATTR_FRAME_SIZE
	.align		4
.L_1:
        /*000c*/ 	.byte	0x04, 0x11
        /*000e*/ 	.short	(.L_3 - .L_2)
	.align		4
.L_2:
        /*0010*/ 	.word	index@(_Z9vectorAddPiS_)
        /*0014*/ 	.word	0x00000000


	//----- nvinfo : EIATTR_MIN_STACK_SIZE
	.align		4
.L_3:
        /*0018*/ 	.byte	0x04, 0x12
        /*001a*/ 	.short	(.L_5 - .L_4)
	.align		4
.L_4:
        /*001c*/ 	.word	index@(_Z9vectorAddPiS_)
        /*0020*/ 	.word	0x00000000
.L_5:


//--------------------- .nv.compat                --------------------------
	.section	.nv.compat,"",@"SHT_CUDA_COMPAT_INFO"
	.align	4
        /*0000*/ 	.byte	0x02, 0x09, 0x00, 0x00, 0x02, 0x02, 0x01, 0x00, 0x02, 0x05, 0x05, 0x00, 0x03, 0x07, 0x01, 0x01
        /*0010*/ 	.byte	0x02, 0x03, 0x00, 0x00, 0x02, 0x06, 0x01, 0x00, 0x04, 0x0b, 0x08, 0x00, 0x09, 0x00, 0x00, 0x00
        /*0020*/ 	.byte	0x00, 0x00, 0x00, 0x00


//--------------------- .nv.info._Z9vectorAddPiS_ --------------------------
	.section	.nv.info._Z9vectorAddPiS_,"",@"SHT_CUDA_INFO"
	.sectionflags	@""
	.align	4


	//----- nvinfo : EIATTR_CUDA_API_VERSION
	.align		4
        /*0000*/ 	.byte	0x04, 0x37
        /*0002*/ 	.short	(.L_7 - .L_6)
.L_6:
        /*0004*/ 	.word	0x00000082


	//----- nvinfo : EIATTR_KPARAM_INFO
	.align		4
.L_7:
        /*0008*/ 	.byte	0x04, 0x17
        /*000a*/ 	.short	(.L_9 - .L_8)
.L_8:
        /*000c*/ 	.word	0x00000000
        /*0010*/ 	.short	0x0001
        /*0012*/ 	.short	0x0008
        /*0014*/ 	.byte	0x00, 0xf5, 0x21, 0x00


	//----- nvinfo : EIATTR_KPARAM_INFO
	.align		4
.L_9:
        /*0018*/ 	.byte	0x04, 0x17
        /*001a*/ 	.short	(.L_11 - .L_10)
.L_10:
        /*001c*/ 	.word	0x00000000
        /*0020*/ 	.short	0x0000
        /*0022*/ 	.short	0x0000
        /*0024*/ 	.byte	0x00, 0xf5, 0x21, 0x00


	//----- nvinfo : EIATTR_SPARSE_MMA_MASK
	.align		4
.L_11:
        /*0028*/ 	.byte	0x03, 0x50
        /*002a*/ 	.short	0x0000


	//----- nvinfo : EIATTR_MAXREG_COUNT
	.align		4
        /*002c*/ 	.byte	0x03, 0x1b
        /*002e*/ 	.short	0x00ff


	//----- nvinfo : EIATTR_MERCURY_ISA_VERSION
	.align		4
        /*0030*/ 	.byte	0x03, 0x5f
        /*0032*/ 	.short	0x0101


	//----- nvinfo : EIATTR_VRC_CTA_INIT_COUNT
	.align		4
        /*0034*/ 	.byte	0x02, 0x4a
	.zero		1
	.zero		1


	//----- nvinfo : EIATTR_EXIT_INSTR_OFFSETS
	.align		4
        /*0038*/ 	.byte	0x04, 0x1c
        /*003a*/ 	.short	(.L_13 - .L_12)


	//   ....[0]....
.L_12:
        /*003c*/ 	.word	0x00001480


	//----- nvinfo : EIATTR_CRS_STACK_SIZE
	.align		4
.L_13:
        /*0040*/ 	.byte	0x04, 0x1e
        /*0042*/ 	.short	(.L_15 - .L_14)
.L_14:
        /*0044*/ 	.word	0x00000000


	//----- nvinfo : EIATTR_CBANK_PARAM_SIZE
	.align		4
.L_15:
        /*0048*/ 	.byte	0x03, 0x19
        /*004a*/ 	.short	0x0010


	//----- nvinfo : EIATTR_PARAM_CBANK
	.align		4
        /*004c*/ 	.byte	0x04, 0x0a
        /*004e*/ 	.short	(.L_17 - .L_16)
	.align		4
.L_16:
        /*0050*/ 	.word	index@(.nv.constant0._Z9vectorAddPiS_)
        /*0054*/ 	.short	0x0380
        /*0056*/ 	.short	0x0010


	//----- nvinfo : EIATTR_SW_WAR
	.align		4
.L_17:
        /*0058*/ 	.byte	0x04, 0x36
        /*005a*/ 	.short	(.L_19 - .L_18)
.L_18:
        /*005c*/ 	.word	0x00000008
.L_19:


//--------------------- .nv.callgraph             --------------------------
	.section	.nv.callgraph,"",@"SHT_CUDA_CALLGRAPH"
	.align	4
	.sectionentsize	8
	.align		4
        /*0000*/ 	.word	0x00000000
	.align		4
        /*0004*/ 	.word	0xffffffff
	.align		4
        /*0008*/ 	.word	0x00000000
	.align		4
        /*000c*/ 	.word	0xfffffffe
	.align		4
        /*0010*/ 	.word	0x00000000
	.align		4
        /*0014*/ 	.word	0xfffffffd
	.align		4
        /*0018*/ 	.word	0x00000000
	.align		4
        /*001c*/ 	.word	0xfffffffc


//--------------------- .text._Z9vectorAddPiS_    --------------------------
	.section	.text._Z9vectorAddPiS_,"ax",@progbits
	.align	128
        .global         _Z9vectorAddPiS_
        .type           _Z9vectorAddPiS_,@function
        .size           _Z9vectorAddPiS_,(.L_x_29 - _Z9vectorAddPiS_)
        .other          _Z9vectorAddPiS_,@"STO_CUDA_ENTRY STV_DEFAULT"
_Z9vectorAddPiS_:
.text._Z9vectorAddPiS_:
[----:B------:R-:W-:Y:S01]  /*0000*/  LDC R1, c[0x0][0x37c] ;  /* 0x0000df00ff017b82 */ /* 0x000fe20000000800 */
[----:B------:R-:W0:Y:S07]  /*0010*/  S2R R9, SR_TID.X ;  /* 0x0000000000097919 */ /* 0x000e2e0000002100 */
[----:B------:R-:W0:Y:S01]  /*0020*/  LDC.64 R2, c[0x0][0x380] ;  /* 0x0000e000ff027b82 */ /* 0x000e220000000a00 */
[----:B------:R-:W1:Y:S07]  /*0030*/  LDCU.64 UR4, c[0x0][0x358] ;  /* 0x00006b00ff0477ac */ /* 0x000e6e0008000a00 */
[----:B------:R-:W2:Y:S01]  /*0040*/  LDC.64 R4, c[0x0][0x388] ;  /* 0x0000e200ff047b82 */ /* 0x000ea20000000a00 */
[----:B0-----:R-:W-:-:S05]  /*0050*/  IMAD.WIDE.U32 R2, R9, 0x4, R2 ;  /* 0x0000000409027825 */ /* 0x001fca00078e0002 */
[----:B-1----:R0:W5:Y:S01]  /*0060*/  LDG.E R7, desc[UR4][R2.64] ;  /* 0x0000000402077981 */ /* 0x002162000c1e1900 */
[----:B------:R-:W-:Y:S01]  /*0070*/  BSSY.RECONVERGENT B1, `(.L_x_0) ;  /* 0x000013d000017945 */ /* 0x000fe20003800200 */
[----:B------:R-:W-:Y:S02]  /*0080*/  IMAD.MOV.U32 R0, RZ, RZ, RZ ;  /* 0x000000ffff007224 */ /* 0x000fe400078e00ff */
[----:B--2---:R-:W-:-:S07]  /*0090*/  IMAD.WIDE.U32 R4, R9, 0x4, R4 ;  /* 0x0000000409047825 */ /* 0x004fce00078e0004 */
.L_x_27:
[----:B------:R-:W-:Y:S01]  /*00a0*/  VIADD R14, R0, 0x2 ;  /* 0x00000002000e7836 */ /* 0x000fe20000000000 */
[----:B-----5:R-:W-:Y:S01]  /*00b0*/  IABS R12, R7 ;  /* 0x00000007000c7213 */ /* 0x020fe20000000000 */
[----:B------:R-:W-:Y:S01]  /*00c0*/  BSSY.RELIABLE B0, `(.L_x_1) ;  /* 0x0000020000007945 */ /* 0x000fe20003800100 */
[----:B------:R-:W-:Y:S02]  /*00d0*/  ISETP.GE.AND P2, PT, R7, RZ, PT ;  /* 0x000000ff0700720c */ /* 0x000fe40003f46270 */
[-C--:B------:R-:W-:Y:S02]  /*00e0*/  IABS R10, R14.reuse ;  /* 0x0000000e000a7213 */ /* 0x080fe40000000000 */
[----:B------:R-:W-:Y:S02]  /*00f0*/  IABS R13, R14 ;  /* 0x0000000e000d7213 */ /* 0x000fe40000000000 */
[----:B-1----:R-:W1:Y:S08]  /*0100*/  I2F.RP R6, R10 ;  /* 0x0000000a00067306 */ /* 0x002e700000209400 */
[----:B-1----:R-:W1:Y:S02]  /*0110*/  MUFU.RCP R6, R6 ;  /* 0x0000000600067308 */ /* 0x002e640000001000 */
[----:B-1----:R-:W-:-:S02]  /*0120*/  VIADD R8, R6, 0xffffffe ;  /* 0x0ffffffe06087836 */ /* 0x002fc40000000000 */
[----:B------:R-:W-:-:S04]  /*0130*/  IMAD.MOV R6, RZ, RZ, -R13 ;  /* 0x000000ffff067224 */ /* 0x000fc800078e0a0d */
[----:B------:R1:W2:Y:S02]  /*0140*/  F2I.FTZ.U32.TRUNC.NTZ R9, R8 ;  /* 0x0000000800097305 */ /* 0x0002a4000021f000 */
[----:B-1----:R-:W-:Y:S01]  /*0150*/  IMAD.MOV.U32 R8, RZ, RZ, RZ ;  /* 0x000000ffff087224 */ /* 0x002fe200078e00ff */
[----:B--2---:R-:W-:-:S05]  /*0160*/  IADD3 R11, PT, PT, RZ, -R9, RZ ;  /* 0x80000009ff0b7210 */ /* 0x004fca0007ffe0ff */
[----:B------:R-:W-:-:S04]  /*0170*/  IMAD R11, R11, R10, RZ ;  /* 0x0000000a0b0b7224 */ /* 0x000fc800078e02ff */
[----:B------:R-:W-:-:S06]  /*0180*/  IMAD.HI.U32 R9, R9, R11, R8 ;  /* 0x0000000b09097227 */ /* 0x000fcc00078e0008 */
[----:B------:R-:W-:-:S04]  /*0190*/  IMAD.HI.U32 R9, R9, R12, RZ ;  /* 0x0000000c09097227 */ /* 0x000fc800078e00ff */
[----:B------:R-:W-:-:S05]  /*01a0*/  IMAD R9, R9, R6, R12 ;  /* 0x0000000609097224 */ /* 0x000fca00078e020c */
[----:B------:R-:W-:-:S13]  /*01b0*/  ISETP.GT.U32.AND P0, PT, R10, R9, PT ;  /* 0x000000090a00720c */ /* 0x000fda0003f04070 */
[----:B------:R-:W-:Y:S01]  /*01c0*/  @!P0 IMAD.IADD R9, R9, 0x1, -R10 ;  /* 0x0000000109098824 */ /* 0x000fe200078e0a0a */
[----:B------:R-:W-:-:S04]  /*01d0*/  ISETP.NE.AND P0, PT, R14, RZ, PT ;  /* 0x000000ff0e00720c */ /* 0x000fc80003f05270 */
[----:B------:R-:W-:-:S13]  /*01e0*/  ISETP.GT.U32.AND P1, PT, R10, R9, PT ;  /* 0x000000090a00720c */ /* 0x000fda0003f24070 */
[----:B------:R-:W-:-:S05]  /*01f0*/  @!P1 IADD3 R9, PT, PT, R9, -R10, RZ ;  /* 0x8000000a09099210 */ /* 0x000fca0007ffe0ff */
[----:B------:R-:W-:Y:S01]  /*0200*/  @!P2 IMAD.MOV R9, RZ, RZ, -R9 ;  /* 0x000000ffff09a224 */ /* 0x000fe200078e0a09 */
[----:B------:R-:W-:-:S04]  /*0210*/  @!P0 LOP3.LUT R9, RZ, R14, RZ, 0x33, !PT ;  /* 0x0000000eff098212 */ /* 0x000fc800078e33ff */
[----:B------:R-:W-:-:S13]  /*0220*/  ISETP.NE.AND P0, PT, R9, RZ, PT ;  /* 0x000000ff0900720c */ /* 0x000fda0003f05270 */
[----:B------:R-:W-:Y:S05]  /*0230*/  @P0 BRA `(.L_x_2) ;  /* 0x0000000000140947 */ /* 0x000fea0003800000 */
[----:B------:R-:W2:Y:S02]  /*0240*/  LDG.E R6, desc[UR4][R4.64] ;  /* 0x0000000404067981 */ /* 0x000ea4000c1e1900 */
[----:B--2---:R-:W-:-:S05]  /*0250*/  IMAD.IADD R9, R7, 0x1, R6 ;  /* 0x0000000107097824 */ /* 0x004fca00078e0206 */
[----:B------:R1:W-:Y:S04]  /*0260*/  STG.E desc[UR4][R4.64], R9 ;  /* 0x0000000904007986 */ /* 0x0003e8000c101904 */
[----:B------:R1:W5:Y:S01]  /*0270*/  LDG.E R7, desc[UR4][R2.64] ;  /* 0x0000000402077981 */ /* 0x000362000c1e1900 */
[----:B------:R-:W-:Y:S05]  /*0280*/  BRA `(.L_x_3) ;  /* 0x00000000000c7947 */ /* 0x000fea0003800000 */
.L_x_2:
[----:B------:R-:W-:-:S13]  /*0290*/  ISETP.NE.AND P0, PT, R7, 0x1f, PT ;  /* 0x0000001f0700780c */ /* 0x000fda0003f05270 */
[----:B------:R-:W-:Y:S05]  /*02a0*/  @!P0 BREAK.RELIABLE B0 ;  /* 0x0000000000008942 */ /* 0x000fea0003800100 */
[----:B------:R-:W-:Y:S05]  /*02b0*/  @!P0 BRA `(.L_x_4) ;  /* 0x0000001000288947 */ /* 0x000fea0003800000 */
.L_x_3:
[----:B------:R-:W-:Y:S05]  /*02c0*/  BSYNC.RELIABLE B0 ;  /* 0x0000000000007941 */ /* 0x000fea0003800100 */
.L_x_1:
[----:B------:R-:W-:Y:S01]  /*02d0*/  VIADD R14, R0, 0x3 ;  /* 0x00000003000e7836 */ /* 0x000fe20000000000 */
[----:B------:R-:W-:Y:S01]  /*02e0*/  BSSY.RELIABLE B2, `(.L_x_5) ;  /* 0x0000024000027945 */ /* 0x000fe20003800100 */
[----:B-----5:R-:W-:-:S03]  /*02f0*/  VIADD R7, R7, 0x1 ;  /* 0x0000000107077836 */ /* 0x020fc60000000000 */
[-C--:B------:R-:W-:Y:S02]  /*0300*/  IABS R10, R14.reuse ;  /* 0x0000000e000a7213 */ /* 0x080fe40000000000 */
[----:B------:R-:W-:Y:S01]  /*0310*/  IABS R12, R7 ;  /* 0x00000007000c7213 */ /* 0x000fe20000000000 */
[----:B------:R2:W-:Y:S01]  /*0320*/  STG.E desc[UR4][R2.64], R7 ;  /* 0x0000000702007986 */ /* 0x0005e2000c101904 */
[----:B------:R-:W3:Y:S01]  /*0330*/  I2F.RP R6, R10 ;  /* 0x0000000a00067306 */ /* 0x000ee20000209400 */
[----:B------:R-:W-:Y:S02]  /*0340*/  IABS R13, R14 ;  /* 0x0000000e000d7213 */ /* 0x000fe40000000000 */
[----:B------:R-:W-:-:S05]  /*0350*/  ISETP.GE.AND P2, PT, R7, RZ, PT ;  /* 0x000000ff0700720c */ /* 0x000fca0003f46270 */
[----:B---3--:R-:W3:Y:S02]  /*0360*/  MUFU.RCP R6, R6 ;  /* 0x0000000600067308 */ /* 0x008ee40000001000 */
[----:B---3--:R-:W-:Y:S02]  /*0370*/  IADD3 R8, PT, PT, R6, 0xffffffe, RZ ;  /* 0x0ffffffe06087810 */ /* 0x008fe40007ffe0ff */
[----:B------:R-:W-:-:S04]  /*0380*/  IADD3 R6, PT, PT, RZ, -R13, RZ ;  /* 0x8000000dff067210 */ /* 0x000fc80007ffe0ff */
[----:B-1----:R1:W3:Y:S02]  /*0390*/  F2I.FTZ.U32.TRUNC.NTZ R9, R8 ;  /* 0x0000000800097305 */ /* 0x0022e4000021f000 */
[----:B-1----:R-:W-:Y:S02]  /*03a0*/  IMAD.MOV.U32 R8, RZ, RZ, RZ ;  /* 0x000000ffff087224 */ /* 0x002fe400078e00ff */
[----:B---3--:R-:W-:-:S04]  /*03b0*/  IMAD.MOV R11, RZ, RZ, -R9 ;  /* 0x000000ffff0b7224 */ /* 0x008fc800078e0a09 */
[----:B------:R-:W-:-:S04]  /*03c0*/  IMAD R11, R11, R10, RZ ;  /* 0x0000000a0b0b7224 */ /* 0x000fc800078e02ff */
[----:B------:R-:W-:-:S06]  /*03d0*/  IMAD.HI.U32 R9, R9, R11, R8 ;  /* 0x0000000b09097227 */ /* 0x000fcc00078e0008 */
[----:B------:R-:W-:-:S04]  /*03e0*/  IMAD.HI.U32 R9, R9, R12, RZ ;  /* 0x0000000c09097227 */ /* 0x000fc800078e00ff */
[----:B------:R-:W-:Y:S01]  /*03f0*/  IMAD R9, R9, R6, R12 ;  /* 0x0000000609097224 */ /* 0x000fe200078e020c */
[----:B------:R-:W-:-:S04]  /*0400*/  MOV R6, R7 ;  /* 0x0000000700067202 */ /* 0x000fc80000000f00 */
[----:B------:R-:W-:-:S13]  /*0410*/  ISETP.GT.U32.AND P0, PT, R10, R9, PT ;  /* 0x000000090a00720c */ /* 0x000fda0003f04070 */
[----:B------:R-:W-:Y:S01]  /*0420*/  @!P0 IMAD.IADD R9, R9, 0x1, -R10 ;  /* 0x0000000109098824 */ /* 0x000fe200078e0a0a */
[----:B------:R-:W-:-:S04]  /*0430*/  ISETP.NE.AND P0, PT, R14, RZ, PT ;  /* 0x000000ff0e00720c */ /* 0x000fc80003f05270 */
[----:B------:R-:W-:-:S13]  /*0440*/  ISETP.GT.U32.AND P1, PT, R10, R9, PT ;  /* 0x000000090a00720c */ /* 0x000fda0003f24070 */
[----:B------:R-:W-:-:S04]  /*0450*/  @!P1 IMAD.IADD R9, R9, 0x1, -R10 ;  /* 0x0000000109099824 */ /* 0x000fc800078e0a0a */
[----:B------:R-:W-:Y:S01]  /*0460*/  @!P2 IMAD.MOV R9, RZ, RZ, -R9 ;  /* 0x000000ffff09a224 */ /* 0x000fe200078e0a09 */
[----:B------:R-:W-:-:S04]  /*0470*/  @!P0 LOP3.LUT R9, RZ, R14, RZ, 0x33, !PT ;  /* 0x0000000eff098212 */ /* 0x000fc800078e33ff */
[----:B------:R-:W-:-:S13]  /*0480*/  ISETP.NE.AND P0, PT, R9, RZ, PT ;  /* 0x000000ff0900720c */ /* 0x000fda0003f05270 */
[----:B--2---:R-:W-:Y:S05]  /*0490*/  @!P0 BRA `(.L_x_6) ;  /* 0x0000000000108947 */ /* 0x004fea0003800000 */
[----:B------:R-:W-:-:S13]  /*04a0*/  ISETP.NE.AND P0, PT, R6, 0x1f, PT ;  /* 0x0000001f0600780c */ /* 0x000fda0003f05270 */
[----:B------:R-:W-:Y:S05]  /*04b0*/  @!P0 BREAK.RELIABLE B2 ;  /* 0x0000000000028942 */ /* 0x000fea0003800100 */
[----:B------:R-:W-:Y:S05]  /*04c0*/  @!P0 BRA `(.L_x_4) ;  /* 0x0000000c00a48947 */ /* 0x000fea0003800000 */
[----:B------:R-:W-:Y:S05]  /*04d0*/  BRA `(.L_x_7) ;  /* 0x0000000000107947 */ /* 0x000fea0003800000 */
.L_x_6:
[----:B------:R-:W2:Y:S02]  /*04e0*/  LDG.E R7, desc[UR4][R4.64] ;  /* 0x0000000404077981 */ /* 0x000ea4000c1e1900 */
[----:B--2---:R-:W-:-:S05]  /*04f0*/  IMAD.IADD R7, R6, 0x1, R7 ;  /* 0x0000000106077824 */ /* 0x004fca00078e0207 */
[----:B------:R1:W-:Y:S04]  /*0500*/  STG.E desc[UR4][R4.64], R7 ;  /* 0x0000000704007986 */ /* 0x0003e8000c101904 */
[----:B------:R1:W5:Y:S02]  /*0510*/  LDG.E R6, desc[UR4][R2.64] ;  /* 0x0000000402067981 */ /* 0x000364000c1e1900 */
.L_x_7:
[----:B------:R-:W-:Y:S05]  /*0520*/  BSYNC.RELIABLE B2 ;  /* 0x0000000000027941 */ /* 0x000fea0003800100 */
.L_x_5:
[----:B------:R-:W-:Y:S01]  /*0530*/  VIADD R12, R0, 0x4 ;  /* 0x00000004000c7836 */ /* 0x000fe20000000000 */
[----:B------:R-:W-:Y:S01]  /*0540*/  BSSY.RELIABLE B2, `(.L_x_8) ;  /* 0x0000025000027945 */ /* 0x000fe20003800100 */
[----:B-----5:R-:W-:-:S03]  /*0550*/  VIADD R9, R6, 0x1 ;  /* 0x0000000106097836 */ /* 0x020fc60000000000 */
[----:B------:R-:W-:Y:S02]  /*0560*/  IABS R11, R12 ;  /* 0x0000000c000b7213 */ /* 0x000fe40000000000 */
[----:B------:R-:W-:Y:S01]  /*0570*/  IABS R15, R9 ;  /* 0x00000009000f7213 */ /* 0x000fe20000000000 */
[----:B------:R2:W-:Y:S01]  /*0580*/  STG.E desc[UR4][R2.64], R9 ;  /* 0x0000000902007986 */ /* 0x0005e2000c101904 */
[----:B------:R-:W3:Y:S01]  /*0590*/  I2F.RP R8, R11 ;  /* 0x0000000b00087306 */ /* 0x000ee20000209400 */
[----:B------:R-:W-:-:S07]  /*05a0*/  ISETP.GE.AND P2, PT, R9, RZ, PT ;  /* 0x000000ff0900720c */ /* 0x000fce0003f46270 */
[----:B---3--:R-:W1:Y:S02]  /*05b0*/  MUFU.RCP R8, R8 ;  /* 0x0000000800087308 */ /* 0x008e640000001000 */
[----:B-1----:R-:W-:-:S06]  /*05c0*/  VIADD R7, R8, 0xffffffe ;  /* 0x0ffffffe08077836 */ /* 0x002fcc0000000000 */
[----:B------:R-:W1:Y:S02]  /*05d0*/  F2I.FTZ.U32.TRUNC.NTZ R7, R7 ;  /* 0x0000000700077305 */ /* 0x000e64000021f000 */
[----:B-1----:R-:W-:-:S05]  /*05e0*/  IADD3 R10, PT, PT, RZ, -R7, RZ ;  /* 0x80000007ff0a7210 */ /* 0x002fca0007ffe0ff */
[----:B------:R-:W-:Y:S01]  /*05f0*/  IMAD.MOV.U32 R6, RZ, RZ, R10 ;  /* 0x000000ffff067224 */ /* 0x000fe200078e000a */
[----:B------:R-:W-:-:S03]  /*0600*/  IABS R10, R12 ;  /* 0x0000000c000a7213 */ /* 0x000fc60000000000 */
[----:B------:R-:W-:Y:S02]  /*0610*/  IMAD R13, R6, R11, RZ ;  /* 0x0000000b060d7224 */ /* 0x000fe400078e02ff */
[----:B------:R-:W-:-:S04]  /*0620*/  IMAD.MOV.U32 R6, RZ, RZ, RZ ;  /* 0x000000ffff067224 */ /* 0x000fc800078e00ff */
[----:B------:R-:W-:Y:S01]  /*0630*/  IMAD.HI.U32 R6, R7, R13, R6 ;  /* 0x0000000d07067227 */ /* 0x000fe200078e0006 */
[----:B------:R-:W-:-:S05]  /*0640*/  IADD3 R7, PT, PT, RZ, -R10, RZ ;  /* 0x8000000aff077210 */ /* 0x000fca0007ffe0ff */
[----:B------:R-:W-:-:S04]  /*0650*/  IMAD.HI.U32 R6, R6, R15, RZ ;  /* 0x0000000f06067227 */ /* 0x000fc800078e00ff */
[----:B------:R-:W-:-:S05]  /*0660*/  IMAD R6, R6, R7, R15 ;  /* 0x0000000706067224 */ /* 0x000fca00078e020f */
[----:B------:R-:W-:-:S13]  /*0670*/  ISETP.GT.U32.AND P0, PT, R11, R6, PT ;  /* 0x000000060b00720c */ /* 0x000fda0003f04070 */
[----:B------:R-:W-:Y:S01]  /*0680*/  @!P0 IMAD.IADD R6, R6, 0x1, -R11 ;  /* 0x0000000106068824 */ /* 0x000fe200078e0a0b */
[----:B------:R-:W-:-:S04]  /*0690*/  ISETP.NE.AND P0, PT, R12, RZ, PT ;  /* 0x000000ff0c00720c */ /* 0x000fc80003f05270 */
[----:B------:R-:W-:-:S13]  /*06a0*/  ISETP.GT.U32.AND P1, PT, R11, R6, PT ;  /* 0x000000060b00720c */ /* 0x000fda0003f24070 */
[----:B------:R-:W-:-:S04]  /*06b0*/  @!P1 IMAD.IADD R6, R6, 0x1, -R11 ;  /* 0x0000000106069824 */ /* 0x000fc800078e0a0b */
[----:B------:R-:W-:Y:S01]  /*06c0*/  @!P2 IMAD.MOV R6, RZ, RZ, -R6 ;  /* 0x000000ffff06a224 */ /* 0x000fe200078e0a06 */
[----:B------:R-:W-:-:S04]  /*06d0*/  @!P0 LOP3.LUT R6, RZ, R12, RZ, 0x33, !PT ;  /* 0x0000000cff068212 */ /* 0x000fc800078e33ff */
[----:B------:R-:W-:Y:S02]  /*06e0*/  ISETP.NE.AND P0, PT, R6, RZ, PT ;  /* 0x000000ff0600720c */ /* 0x000fe40003f05270 */
[----:B------:R-:W-:-:S11]  /*06f0*/  MOV R6, R9 ;  /* 0x0000000900067202 */ /* 0x000fd60000000f00 */
[----:B--2---:R-:W-:Y:S05]  /*0700*/  @!P0 BRA `(.L_x_9) ;  /* 0x0000000000108947 */ /* 0x004fea0003800000 */
[----:B------:R-:W-:-:S13]  /*0710*/  ISETP.NE.AND P0, PT, R6, 0x1f, PT ;  /* 0x0000001f0600780c */ /* 0x000fda0003f05270 */
[----:B------:R-:W-:Y:S05]  /*0720*/  @!P0 BREAK.RELIABLE B2 ;  /* 0x0000000000028942 */ /* 0x000fea0003800100 */
[----:B------:R-:W-:Y:S05]  /*0730*/  @!P0 BRA `(.L_x_4) ;  /* 0x0000000c00088947 */ /* 0x000fea0003800000 */
[----:B------:R-:W-:Y:S05]  /*0740*/  BRA `(.L_x_10) ;  /* 0x0000000000107947 */ /* 0x000fea0003800000 */
.L_x_9:
[----:B------:R-:W2:Y:S02]  /*0750*/  LDG.E R7, desc[UR4][R4.64] ;  /* 0x0000000404077981 */ /* 0x000ea4000c1e1900 */
[----:B--2---:R-:W-:-:S05]  /*0760*/  IMAD.IADD R7, R6, 0x1, R7 ;  /* 0x0000000106077824 */ /* 0x004fca00078e0207 */
[----:B------:R1:W-:Y:S04]  /*0770*/  STG.E desc[UR4][R4.64], R7 ;  /* 0x0000000704007986 */ /* 0x0003e8000c101904 */
[----:B------:R1:W5:Y:S02]  /*0780*/  LDG.E R6, desc[UR4][R2.64] ;  /* 0x0000000402067981 */ /* 0x000364000c1e1900 */
.L_x_10:
[----:B------:R-:W-:Y:S05]  /*0790*/  BSYNC.RELIABLE B2 ;  /* 0x0000000000027941 */ /* 0x000fea0003800100 */
.L_x_8:
        /* <DEDUP_REMOVED lines=34> */
.L_x_12:
[----:B------:R-:W2:Y:S02]  /*09c0*/  LDG.E R7, desc[UR4][R4.64] ;  /* 0x0000000404077981 */ /* 0x000ea4000c1e1900 */
[----:B--2---:R-:W-:-:S05]  /*09d0*/  IMAD.IADD R7, R6, 0x1, R7 ;  /* 0x0000000106077824 */ /* 0x004fca00078e0207 */
[----:B------:R1:W-:Y:S04]  /*09e0*/  STG.E desc[UR4][R4.64], R7 ;  /* 0x0000000704007986 */ /* 0x0003e8000c101904 */
[----:B------:R1:W5:Y:S02]  /*09f0*/  LDG.E R6, desc[UR4][R2.64] ;  /* 0x0000000402067981 */ /* 0x000364000c1e1900 */
.L_x_13:
[----:B------:R-:W-:Y:S05]  /*0a00*/  BSYNC.RELIABLE B2 ;  /* 0x0000000000027941 */ /* 0x000fea0003800100 */
.L_x_11:
        /* <DEDUP_REMOVED lines=34> */
.L_x_15:
[----:B------:R-:W2:Y:S02]  /*0c30*/  LDG.E R7, desc[UR4][R4.64] ;  /* 0x0000000404077981 */ /* 0x000ea4000c1e1900 */
[----:B--2---:R-:W-:-:S05]  /*0c40*/  IMAD.IADD R7, R6, 0x1, R7 ;  /* 0x0000000106077824 */ /* 0x004fca00078e0207 */
[----:B------:R1:W-:Y:S04]  /*0c50*/  STG.E desc[UR4][R4.64], R7 ;  /* 0x0000000704007986 */ /* 0x0003e8000c101904 */
[----:B------:R1:W5:Y:S02]  /*0c60*/  LDG.E R6, desc[UR4][R2.64] ;  /* 0x0000000402067981 */ /* 0x000364000c1e1900 */
.L_x_16:
[----:B------:R-:W-:Y:S05]  /*0c70*/  BSYNC.RELIABLE B2 ;  /* 0x0000000000027941 */ /* 0x000fea0003800100 */
.L_x_14:
        /* <DEDUP_REMOVED lines=34> */
.L_x_18:
[----:B------:R-:W2:Y:S02]  /*0ea0*/  LDG.E R6, desc[UR4][R4.64] ;  /* 0x0000000404067981 */ /* 0x000ea4000c1e1900 */
[----:B--2---:R-:W-:-:S05]  /*0eb0*/  IMAD.IADD R9, R7, 0x1, R6 ;  /* 0x0000000107097824 */ /* 0x004fca00078e0206 */
[----:B------:R1:W-:Y:S04]  /*0ec0*/  STG.E desc[UR4][R4.64], R9 ;  /* 0x0000000904007986 */ /* 0x0003e8000c101904 */
[----:B------:R1:W5:Y:S02]  /*0ed0*/  LDG.E R7, desc[UR4][R2.64] ;  /* 0x0000000402077981 */ /* 0x000364000c1e1900 */
.L_x_19:
[----:B------:R-:W-:Y:S05]  /*0ee0*/  BSYNC.RELIABLE B2 ;  /* 0x0000000000027941 */ /* 0x000fea0003800100 */
.L_x_17:
        /* <DEDUP_REMOVED lines=10> */
[----:B---3--:R-:W-:-:S06]  /*0f90*/  IADD3 R8, PT, PT, R10, 0xffffffe, RZ ;  /* 0x0ffffffe0a087810 */ /* 0x008fcc0007ffe0ff */
[----:B-1----:R1:W3:Y:S02]  /*0fa0*/  F2I.FTZ.U32.TRUNC.NTZ R9, R8 ;  /* 0x0000000800097305 */ /* 0x0022e4000021f000 */
[----:B-1----:R-:W-:Y:S02]  /*0fb0*/  HFMA2 R8, -RZ, RZ, 0, 0 ;  /* 0x00000000ff087431 */ /* 0x002fe400000001ff */
[----:B---3--:R-:W-:-:S04]  /*0fc0*/  IMAD.MOV R11, RZ, RZ, -R9 ;  /* 0x000000ffff0b7224 */ /* 0x008fc800078e0a09 */
[----:B------:R-:W-:-:S04]  /*0fd0*/  IMAD R11, R11, R12, RZ ;  /* 0x0000000c0b0b7224 */ /* 0x000fc800078e02ff */
[----:B------:R-:W-:-:S04]  /*0fe0*/  IMAD.HI.U32 R9, R9, R11, R8 ;  /* 0x0000000b09097227 */ /* 0x000fc800078e0008 */
[----:B------:R-:W-:Y:S02]  /*0ff0*/  IMAD.MOV R8, RZ, RZ, -R13 ;  /* 0x000000ffff087224 */ /* 0x000fe400078e0a0d */
[----:B------:R-:W-:-:S04]  /*1000*/  IMAD.HI.U32 R9, R9, R14, RZ ;  /* 0x0000000e09097227 */ /* 0x000fc800078e00ff */
[----:B------:R-:W-:Y:S02]  /*1010*/  IMAD R9, R9, R8, R14 ;  /* 0x0000000809097224 */ /* 0x000fe400078e020e */
[----:B------:R-:W-:-:S03]  /*1020*/  IMAD.MOV.U32 R8, RZ, RZ, R7 ;  /* 0x000000ffff087224 */ /* 0x000fc600078e0007 */
        /* <DEDUP_REMOVED lines=13> */
.L_x_21:
[----:B------:R-:W2:Y:S02]  /*1100*/  LDG.E R7, desc[UR4][R4.64] ;  /* 0x0000000404077981 */ /* 0x000ea4000c1e1900 */
[----:B--2---:R-:W-:-:S05]  /*1110*/  IADD3 R7, PT, PT, R8, R7, RZ ;  /* 0x0000000708077210 */ /* 0x004fca0007ffe0ff */
[----:B------:R1:W-:Y:S04]  /*1120*/  STG.E desc[UR4][R4.64], R7 ;  /* 0x0000000704007986 */ /* 0x0003e8000c101904 */
[----:B------:R1:W5:Y:S02]  /*1130*/  LDG.E R8, desc[UR4][R2.64] ;  /* 0x0000000402087981 */ /* 0x000364000c1e1900 */
.L_x_22:
[----:B------:R-:W-:Y:S05]  /*1140*/  BSYNC.RELIABLE B2 ;  /* 0x0000000000027941 */ /* 0x000fea0003800100 */
.L_x_20:
[----:B------:R-:W-:Y:S01]  /*1150*/  VIADD R12, R0, 0x9 ;  /* 0x00000009000c7836 */ /* 0x000fe20000000000 */
[----:B------:R-:W-:Y:S01]  /*1160*/  BSSY.RELIABLE B2, `(.L_x_23) ;  /* 0x0000027000027945 */ /* 0x000fe20003800100 */
[----:B-1---5:R-:W-:-:S03]  /*1170*/  VIADD R7, R8, 0x1 ;  /* 0x0000000108077836 */ /* 0x022fc60000000000 */
[-C--:B------:R-:W-:Y:S02]  /*1180*/  IABS R11, R12.reuse ;  /* 0x0000000c000b7213 */ /* 0x080fe40000000000 */
[----:B------:R-:W-:Y:S01]  /*1190*/  IABS R8, R12 ;  /* 0x0000000c00087213 */ /* 0x000fe20000000000 */
[----:B------:R1:W-:Y:S01]  /*11a0*/  STG.E desc[UR4][R2.64], R7 ;  /* 0x0000000702007986 */ /* 0x0003e2000c101904 */
[----:B------:R-:W2:Y:S01]  /*11b0*/  I2F.RP R0, R11 ;  /* 0x0000000b00007306 */ /* 0x000ea20000209400 */
[----:B------:R-:W-:-:S07]  /*11c0*/  ISETP.GE.AND P2, PT, R7, RZ, PT ;  /* 0x000000ff0700720c */ /* 0x000fce0003f46270 */
[----:B--2---:R-:W2:Y:S02]  /*11d0*/  MUFU.RCP R0, R0 ;  /* 0x0000000000007308 */ /* 0x004ea40000001000 */
[----:B--2---:R-:W-:Y:S02]  /*11e0*/  VIADD R9, R0, 0xffffffe ;  /* 0x0ffffffe00097836 */ /* 0x004fe40000000000 */
[----:B------:R-:W-:Y:S01]  /*11f0*/  IMAD.MOV R0, RZ, RZ, -R8 ;  /* 0x000000ffff007224 */ /* 0x000fe200078e0a08 */
[----:B------:R-:W-:-:S03]  /*1200*/  MOV R8, RZ ;  /* 0x000000ff00087202 */ /* 0x000fc60000000f00 */
[----:B------:R-:W2:Y:S02]  /*1210*/  F2I.FTZ.U32.TRUNC.NTZ R9, R9 ;  /* 0x0000000900097305 */ /* 0x000ea4000021f000 */
[----:B--2---:R-:W-:-:S05]  /*1220*/  IADD3 R10, PT, PT, RZ, -R9, RZ ;  /* 0x80000009ff0a7210 */ /* 0x004fca0007ffe0ff */
[----:B------:R-:W-:Y:S01]  /*1230*/  IMAD R13, R10, R11, RZ ;  /* 0x0000000b0a0d7224 */ /* 0x000fe200078e02ff */
[----:B------:R-:W-:-:S03]  /*1240*/  IABS R10, R7 ;  /* 0x00000007000a7213 */ /* 0x000fc60000000000 */
[----:B------:R-:W-:-:S04]  /*1250*/  IMAD.HI.U32 R8, R9, R13, R8 ;  /* 0x0000000d09087227 */ /* 0x000fc800078e0008 */
[----:B------:R-:W-:-:S04]  /*1260*/  IMAD.MOV.U32 R13, RZ, RZ, R10 ;  /* 0x000000ffff0d7224 */ /* 0x000fc800078e000a */
        /* <DEDUP_REMOVED lines=11> */
[----:B-1----:R-:W-:Y:S05]  /*1320*/  @!P0 BRA `(.L_x_24) ;  /* 0x0000000000188947 */ /* 0x002fea0003800000 */
[----:B------:R-:W-:-:S13]  /*1330*/  ISETP.NE.AND P0, PT, R0, 0x1f, PT ;  /* 0x0000001f0000780c */ /* 0x000fda0003f05270 */
[----:B------:R-:W-:Y:S05]  /*1340*/  @!P0 BREAK.RELIABLE B2 ;  /* 0x0000000000028942 */ /* 0x000fea0003800100 */
[----:B------:R-:W-:Y:S05]  /*1350*/  @P0 BRA `(.L_x_25) ;  /* 0x00000000001c0947 */ /* 0x000fea0003800000 */
.L_x_4:
[----:B------:R-:W2:Y:S02]  /*1360*/  LDG.E R0, desc[UR4][R4.64] ;  /* 0x0000000404007981 */ /* 0x000ea4000c1e1900 */
[----:B--2---:R-:W-:Y:S01]  /*1370*/  IADD3 R0, PT, PT, R0, 0x3e, RZ ;  /* 0x0000003e00007810 */ /* 0x004fe20007ffe0ff */
[----:B------:R-:W-:Y:S06]  /*1380*/  BRA `(.L_x_26) ;  /* 0x00000000002c7947 */ /* 0x000fec0003800000 */
.L_x_24:
[----:B------:R-:W2:Y:S02]  /*1390*/  LDG.E R7, desc[UR4][R4.64] ;  /* 0x0000000404077981 */ /* 0x000ea4000c1e1900 */
[----:B--2---:R-:W-:-:S05]  /*13a0*/  IMAD.IADD R7, R7, 0x1, R0 ;  /* 0x0000000107077824 */ /* 0x004fca00078e0200 */
[----:B------:R1:W-:Y:S04]  /*13b0*/  STG.E desc[UR4][R4.64], R7 ;  /* 0x0000000704007986 */ /* 0x0003e8000c101904 */
[----:B------:R1:W5:Y:S02]  /*13c0*/  LDG.E R0, desc[UR4][R2.64] ;  /* 0x0000000402007981 */ /* 0x000364000c1e1900 */
.L_x_25:
[----:B------:R-:W-:Y:S05]  /*13d0*/  BSYNC.RELIABLE B2 ;  /* 0x0000000000027941 */ /* 0x000fea0003800100 */
.L_x_23:
[----:B-1---5:R-:W-:Y:S01]  /*13e0*/  VIADD R7, R0, 0x1 ;  /* 0x0000000100077836 */ /* 0x022fe20000000000 */
[----:B------:R-:W-:Y:S02]  /*13f0*/  ISETP.NE.AND P0, PT, R6, 0x20, PT ;  /* 0x000000200600780c */ /* 0x000fe40003f05270 */
[----:B------:R-:W-:Y:S02]  /*1400*/  MOV R0, R6 ;  /* 0x0000000600007202 */ /* 0x000fe40000000f00 */
[----:B------:R1:W-:Y:S09]  /*1410*/  STG.E desc[UR4][R2.64], R7 ;  /* 0x0000000702007986 */ /* 0x0003f2000c101904 */
[----:B------:R-:W-:Y:S05]  /*1420*/  @P0 BRA `(.L_x_27) ;  /* 0xffffffec001c0947 */ /* 0x000fea000383ffff */
[----:B------:R2:W5:Y:S02]  /*1430*/  LDG.E R0, desc[UR4][R4.64] ;  /* 0x0000000404007981 */ /* 0x000564000c1e1900 */
.L_x_26:
[----:B------:R-:W-:Y:S05]  /*1440*/  BSYNC.RECONVERGENT B1 ;  /* 0x0000000000017941 */ /* 0x000fea0003800200 */
.L_x_0:
[----:B------:R-:W-:Y:S05]  /*1450*/  WARPSYNC.ALL ;  /* 0x0000000000007948 */ /* 0x000fea0003800000 */
[----:B01---5:R-:W-:-:S05]  /*1460*/  IMAD.SHL.U32 R3, R0, 0x2, RZ ;  /* 0x0000000200037824 */ /* 0x023fca00078e00ff */
[----:B------:R-:W-:Y:S01]  /*1470*/  STG.E desc[UR4][R4.64], R3 ;  /* 0x0000000304007986 */ /* 0x000fe2000c101904 */
[----:B------:R-:W-:Y:S05]  /*1480*/  EXIT ;  /* 0x000000000000794d */ /* 0x000fea0003800000 */
.L_x_28:
[----:B------:R-:W-:-:S00]  /*1490*/  BRA `(.L_x_28) ;  /* 0xfffffffc00fc7947 */ /* 0x000fc0000383ffff */
[----:B------:R-:W-:-:S00]  /*14a0*/  NOP ;  /* 0x0000000000007918 */ /* 0x000fc00000000000 */
        /* <DEDUP_REMOVED lines=13> */
.L_x_29:


//--------------------- .nv.shared.reserved.0     --------------------------
	.section	.nv.shared.reserved.0,"aw",@nobits
	.weak		__nv_reservedSMEM_offset_0_alias
	.size		__nv_reservedSMEM_offset_0_alias, 0, 64
	.other		__nv_reservedSMEM_offset_0_alias,@"STO_CUDA_RESERVED_SHARED STV_DEFAULT"
__nv_reservedSMEM_offset_0_alias:
	.zero		0
	.zero		64


//--------------------- .nv.constant0._Z9vectorAddPiS_ --------------------------
	.section	.nv.constant0._Z9vectorAddPiS_,"a",@progbits
	.sectionflags	@""
	.align	4
.nv.constant0._Z9vectorAddPiS_:
	.zero		912


//--------------------- SYMBOLS --------------------------

	.type		.nv.reservedSmem.offset0,@object
	.size		.nv.reservedSmem.offset0,0x4
